	.headerflags	@"EF_CUDA_TEXMODE_UNIFIED EF_CUDA_64BIT_ADDRESS EF_CUDA_ACCELERATORS EF_CUDA_SM90 EF_CUDA_VIRTUAL_SM(EF_CUDA_SM90)"
	.elftype	@"ET_EXEC"


//--------------------- .nv.info                  --------------------------
	.section	.nv.info,"",@"SHT_CUDA_INFO"
	.align	4


	//----- nvinfo : EIATTR_REGCOUNT
	.align		4
        /*0000*/ 	.byte	0x04, 0x2f
        /*0002*/ 	.short	(.L_1 - .L_0)
	.align		4
.L_0:
        /*0004*/ 	.word	index@(triton_poi_fused_ones_0)
        /*0008*/ 	.word	0x0000000a


	//----- nvinfo : EIATTR_MIN_STACK_SIZE
	.align		4
.L_1:
        /*000c*/ 	.byte	0x04, 0x12
        /*000e*/ 	.short	(.L_3 - .L_2)
	.align		4
.L_2:
        /*0010*/ 	.word	index@(triton_poi_fused_ones_0)
        /*0014*/ 	.word	0x00000000


	//----- nvinfo : EIATTR_FRAME_SIZE
	.align		4
.L_3:
        /*0018*/ 	.byte	0x04, 0x11
        /*001a*/ 	.short	(.L_5 - .L_4)
	.align		4
.L_4:
        /*001c*/ 	.word	index@(triton_poi_fused_ones_0)
        /*0020*/ 	.word	0x00000000


	//----- nvinfo : EIATTR_MIN_STACK_SIZE
	.align		4
.L_5:
        /*0024*/ 	.byte	0x04, 0x12
        /*0026*/ 	.short	(.L_7 - .L_6)
	.align		4
.L_6:
        /*0028*/ 	.word	index@(triton_poi_fused_ones_0)
        /*002c*/ 	.word	0x00000000
.L_7:


//--------------------- .nv.info.triton_poi_fused_ones_0 --------------------------
	.section	.nv.info.triton_poi_fused_ones_0,"",@"SHT_CUDA_INFO"
	.sectionflags	@""
	.align	4


	//----- nvinfo : EIATTR_CUDA_API_VERSION
	.align		4
        /*0000*/ 	.byte	0x04, 0x37
        /*0002*/ 	.short	(.L_9 - .L_8)
.L_8:
        /*0004*/ 	.word	0x0000007c


	//----- nvinfo : EIATTR_KPARAM_INFO
	.align		4
.L_9:
        /*0008*/ 	.byte	0x04, 0x17
        /*000a*/ 	.short	(.L_11 - .L_10)
.L_10:
        /*000c*/ 	.word	0x00000000
        /*0010*/ 	.short	0x0001
        /*0012*/ 	.short	0x0008
        /*0014*/ 	.byte	0x00, 0xf0, 0x11, 0x00


	//----- nvinfo : EIATTR_KPARAM_INFO
	.align		4
.L_11:
        /*0018*/ 	.byte	0x04, 0x17
        /*001a*/ 	.short	(.L_13 - .L_12)
.L_12:
        /*001c*/ 	.word	0x00000000
        /*0020*/ 	.short	0x0000
        /*0022*/ 	.short	0x0000
        /*0024*/ 	.byte	0x00, 0xf4, 0x21, 0x00


	//----- nvinfo : EIATTR_SPARSE_MMA_MASK
	.align		4
.L_13:
        /*0028*/ 	.byte	0x03, 0x50
        /*002a*/ 	.short	0x0000


	//----- nvinfo : EIATTR_MAXREG_COUNT
	.align		4
        /*002c*/ 	.byte	0x03, 0x1b
        /*002e*/ 	.short	0x00ff


	//----- nvinfo : EIATTR_EXIT_INSTR_OFFSETS
	.align		4
        /*0030*/ 	.byte	0x04, 0x1c
        /*0032*/ 	.short	(.L_15 - .L_14)


	//   ....[0]....
.L_14:
        /*0034*/ 	.word	0x000000c0


	//----- nvinfo : EIATTR_REQNTID
	.align		4
.L_15:
        /*0038*/ 	.byte	0x04, 0x10
        /*003a*/ 	.short	(.L_17 - .L_16)
.L_16:
        /*003c*/ 	.word	0x00000080
        /*0040*/ 	.word	0x00000001
        /*0044*/ 	.word	0x00000001


	//----- nvinfo : EIATTR_CBANK_PARAM_SIZE
	.align		4
.L_17:
        /*0048*/ 	.byte	0x03, 0x19
        /*004a*/ 	.short	0x000c


	//----- nvinfo : EIATTR_PARAM_CBANK
	.align		4
        /*004c*/ 	.byte	0x04, 0x0a
        /*004e*/ 	.short	(.L_19 - .L_18)
	.align		4
.L_18:
        /*0050*/ 	.word	index@(.nv.constant0.triton_poi_fused_ones_0)
        /*0054*/ 	.short	0x0210
        /*0056*/ 	.short	0x000c


	//----- nvinfo : EIATTR_SW_WAR
	.align		4
.L_19:
        /*0058*/ 	.byte	0x04, 0x36
        /*005a*/ 	.short	(.L_21 - .L_20)
.L_20:
        /*005c*/ 	.word	0x00000008
.L_21:


//--------------------- .nv.callgraph             --------------------------
	.section	.nv.callgraph,"",@"SHT_CUDA_CALLGRAPH"
	.align	4
	.sectionentsize	8
	.align		4
        /*0000*/ 	.word	0x00000000
	.align		4
        /*0004*/ 	.word	0xffffffff
	.align		4
        /*0008*/ 	.word	0x00000000
	.align		4
        /*000c*/ 	.word	0xfffffffe
	.align		4
        /*0010*/ 	.word	0x00000000
	.align		4
        /*0014*/ 	.word	0xfffffffd
	.align		4
        /*0018*/ 	.word	0x00000000
	.align		4
        /*001c*/ 	.word	0xfffffffc


//--------------------- .text.triton_poi_fused_ones_0 --------------------------
	.section	.text.triton_poi_fused_ones_0,"ax",@progbits
	.align	128
        .global         triton_poi_fused_ones_0
        .type           triton_poi_fused_ones_0,@function
        .size           triton_poi_fused_ones_0,(.L_x_1 - triton_poi_fused_ones_0)
        .other          triton_poi_fused_ones_0,@"STO_CUDA_ENTRY STV_DEFAULT"
triton_poi_fused_ones_0:
.text.triton_poi_fused_ones_0:
[----:B------:R-:W-:Y:S01]  /*0000*/  LDC R1, c[0x0][0x28] ;  /* 0x00000a00ff017b82 */ /* 0x000fe20000000800 */
[----:B------:R-:W1:Y:S07]  /*0010*/  S2R R0, SR_TID.X ;  /* 0x0000000000007919 */ /* 0x000e6e0000002100 */
[----:B------:R-:W2:Y:S01]  /*0020*/  LDC.64 R2, c[0x0][0x210] ;  /* 0x00008400ff027b82 */ /* 0x000ea20000000a00 */
[----:B------:R-:W-:Y:S01]  /*0030*/  HFMA2.MMA R6, -RZ, RZ, 1.875, 0 ;  /* 0x3f800000ff067435 */ /* 0x000fe200000001ff */
[----:B------:R-:W-:Y:S01]  /*0040*/  MOV R7, 0x3f800000 ;  /* 0x3f80000000077802 */ /* 0x000fe20000000f00 */
[----:B------:R-:W3:Y:S01]  /*0050*/  S2R R5, SR_CTAID.X ;  /* 0x0000000000057919 */ /* 0x000ee20000002500 */
[----:B------:R-:W-:Y:S01]  /*0060*/  ULDC.64 UR4, c[0x0][0x208] ;  /* 0x0000820000047ab9 */ /* 0x000fe20000000a00 */
[----:B-1----:R-:W-:-:S05]  /*0070*/  IMAD.SHL.U32 R0, R0, 0x2, RZ ;  /* 0x0000000200007824 */ /* 0x002fca00078e00ff */
[----:B------:R-:W-:-:S05]  /*0080*/  LOP3.LUT R0, R0, 0xfe, RZ, 0xc0, !PT ;  /* 0x000000fe00007812 */ /* 0x000fca00078ec0ff */
[----:B---3--:R-:W-:-:S04]  /*0090*/  IMAD R5, R5, 0x100, R0 ;  /* 0x0000010005057824 */ /* 0x008fc800078e0200 */
[----:B--2---:R-:W-:-:S05]  /*00a0*/  IMAD.WIDE R2, R5, 0x4, R2 ;  /* 0x0000000405027825 */ /* 0x004fca00078e0202 */
[----:B------:R-:W-:Y:S01]  /*00b0*/  STG.E.64 desc[UR4][R2.64], R6 ;  /* 0x0000000602007986 */ /* 0x000fe2000c101b04 */
[----:B------:R-:W-:Y:S05]  /*00c0*/  EXIT ;  /* 0x000000000000794d */ /* 0x000fea0003800000 */
.L_x_0:
[----:B------:R-:W-:-:S00]  /*00d0*/  BRA `(.L_x_0) ;  /* 0xfffffffc00fc7947 */ /* 0x000fc0000383ffff */
[----:B------:R-:W-:-:S00]  /*00e0*/  NOP ;  /* 0x0000000000007918 */ /* 0x000fc00000000000 */
        /* <DEDUP_REMOVED lines=9> */
.L_x_1:


//--------------------- .nv.constant0.triton_poi_fused_ones_0 --------------------------
	.section	.nv.constant0.triton_poi_fused_ones_0,"a",@progbits
	.sectionflags	@""
	.align	4
.nv.constant0.triton_poi_fused_ones_0:
	.zero		540
